//
// Generated by NVIDIA NVVM Compiler
//
// Compiler Build ID: CL-36424714
// Cuda compilation tools, release 13.0, V13.0.88
// Based on NVVM 20.0.0
//

.version 9.0
.target sm_100
.address_size 64

	// .globl	_Z16fixStridedAccessPfS_ii

.visible .entry _Z16fixStridedAccessPfS_ii(
	.param .u64 .ptr .align 1 _Z16fixStridedAccessPfS_ii_param_0,
	.param .u64 .ptr .align 1 _Z16fixStridedAccessPfS_ii_param_1,
	.param .u32 _Z16fixStridedAccessPfS_ii_param_2,
	.param .u32 _Z16fixStridedAccessPfS_ii_param_3
)
{
	.reg .pred 	%p<3>;
	.reg .b32 	%r<11>;
	.reg .b32 	%f<3>;
	.reg .b64 	%rd<8>;

	ld.param.u64 	%rd3, [_Z16fixStridedAccessPfS_ii_param_0];
	ld.param.u64 	%rd4, [_Z16fixStridedAccessPfS_ii_param_1];
	ld.param.u32 	%r6, [_Z16fixStridedAccessPfS_ii_param_2];
	mov.u32 	%r7, %ctaid.x;
	mov.u32 	%r1, %ntid.x;
	mov.u32 	%r8, %tid.x;
	mad.lo.s32 	%r10, %r7, %r1, %r8;
	setp.ge.s32 	%p1, %r10, %r6;
	@%p1 bra 	$L__BB0_3;
	mov.u32 	%r9, %nctaid.x;
	mul.lo.s32 	%r3, %r1, %r9;
	cvta.to.global.u64 	%rd1, %rd3;
	cvta.to.global.u64 	%rd2, %rd4;
$L__BB0_2:
	mul.wide.s32 	%rd5, %r10, 4;
	add.s64 	%rd6, %rd1, %rd5;
	ld.global.f32 	%f1, [%rd6];
	add.f32 	%f2, %f1, %f1;
	add.s64 	%rd7, %rd2, %rd5;
	st.global.f32 	[%rd7], %f2;
	add.s32 	%r10, %r10, %r3;
	setp.lt.s32 	%p2, %r10, %r6;
	@%p2 bra 	$L__BB0_2;
$L__BB0_3:
	ret;

}


// ===== COMPILED SASS (sm_100) =====

	.target	sm_100

	.elftype	@"ET_EXEC"


//--------------------- .note.nv.tkinfo           --------------------------
	.section	.note.nv.tkinfo,"",@"SHT_NOTE"
	.sectionflags	@"SHF_NOTE_NV_TKINFO"
	.tkinfo
        /*0018*/ 	.word	0x00000002
        /*0030*/ 	.string	""
        /*0030*/ 	.string	"ptxas"
        /*0030*/ 	.string	"Cuda compilation tools, release 13.0, V13.0.88"
        /*0030*/ 	.string	"Build cuda_13.0.r13.0/compiler.36424714_0"
        /*0030*/ 	.string	"-arch sm_100 -m 64 "



//--------------------- .note.nv.cuinfo           --------------------------
	.section	.note.nv.cuinfo,"",@"SHT_NOTE"
	.sectionflags	@"SHF_NOTE_NV_CUINFO"
        /*0018*/ 	.short	0x0002
        /*001a*/ 	.short	0x0064
        /*001c*/ 	.short	0x0082
	.zero		2


//--------------------- .nv.info                  --------------------------
	.section	.nv.info,"",@"SHT_CUDA_INFO"
	.align	4


	//----- nvinfo : EIATTR_REGCOUNT
	.align		4
        /*0000*/ 	.byte	0x04, 0x2f
        /*0002*/ 	.short	(.L_1 - .L_0)
	.align		4
.L_0:
        /*0004*/ 	.word	index@(_Z16fixStridedAccessPfS_ii)
        /*0008*/ 	.word	0x00000010


	//----- nvinfo : EIATTR_FRAME_SIZE
	.align		4
.L_1:
        /*000c*/ 	.byte	0x04, 0x11
        /*000e*/ 	.short	(.L_3 - .L_2)
	.align		4
.L_2:
        /*0010*/ 	.word	index@(_Z16fixStridedAccessPfS_ii)
        /*0014*/ 	.word	0x00000000


	//----- nvinfo : EIATTR_MIN_STACK_SIZE
	.align		4
.L_3:
        /*0018*/ 	.byte	0x04, 0x12
        /*001a*/ 	.short	(.L_5 - .L_4)
	.align		4
.L_4:
        /*001c*/ 	.word	index@(_Z16fixStridedAccessPfS_ii)
        /*0020*/ 	.word	0x00000000
.L_5:


//--------------------- .nv.compat                --------------------------
	.section	.nv.compat,"",@"SHT_CUDA_COMPAT_INFO"
	.align	4
        /*0000*/ 	.byte	0x02, 0x09, 0x00, 0x00, 0x02, 0x02, 0x01, 0x00, 0x02, 0x05, 0x05, 0x00, 0x03, 0x07, 0x01, 0x01
        /*0010*/ 	.byte	0x02, 0x03, 0x00, 0x00, 0x02, 0x06, 0x01, 0x00, 0x04, 0x0b, 0x08, 0x00, 0x09, 0x00, 0x00, 0x00
        /*0020*/ 	.byte	0x00, 0x00, 0x00, 0x00


//--------------------- .nv.info._Z16fixStridedAccessPfS_ii --------------------------
	.section	.nv.info._Z16fixStridedAccessPfS_ii,"",@"SHT_CUDA_INFO"
	.sectionflags	@""
	.align	4


	//----- nvinfo : EIATTR_CUDA_API_VERSION
	.align		4
        /*0000*/ 	.byte	0x04, 0x37
        /*0002*/ 	.short	(.L_7 - .L_6)
.L_6:
        /*0004*/ 	.word	0x00000082


	//----- nvinfo : EIATTR_KPARAM_INFO
	.align		4
.L_7:
        /*0008*/ 	.byte	0x04, 0x17
        /*000a*/ 	.short	(.L_9 - .L_8)
.L_8:
        /*000c*/ 	.word	0x00000000
        /*0010*/ 	.short	0x0003
        /*0012*/ 	.short	0x0014
        /*0014*/ 	.byte	0x00, 0xf0, 0x11, 0x00


	//----- nvinfo : EIATTR_KPARAM_INFO
	.align		4
.L_9:
        /*0018*/ 	.byte	0x04, 0x17
        /*001a*/ 	.short	(.L_11 - .L_10)
.L_10:
        /*001c*/ 	.word	0x00000000
        /*0020*/ 	.short	0x0002
        /*0022*/ 	.short	0x0010
        /*0024*/ 	.byte	0x00, 0xf0, 0x11, 0x00


	//----- nvinfo : EIATTR_KPARAM_INFO
	.align		4
.L_11:
        /*0028*/ 	.byte	0x04, 0x17
        /*002a*/ 	.short	(.L_13 - .L_12)
.L_12:
        /*002c*/ 	.word	0x00000000
        /*0030*/ 	.short	0x0001
        /*0032*/ 	.short	0x0008
        /*0034*/ 	.byte	0x00, 0xf5, 0x21, 0x00


	//----- nvinfo : EIATTR_KPARAM_INFO
	.align		4
.L_13:
        /*0038*/ 	.byte	0x04, 0x17
        /*003a*/ 	.short	(.L_15 - .L_14)
.L_14:
        /*003c*/ 	.word	0x00000000
        /*0040*/ 	.short	0x0000
        /*0042*/ 	.short	0x0000
        /*0044*/ 	.byte	0x00, 0xf5, 0x21, 0x00


	//----- nvinfo : EIATTR_SPARSE_MMA_MASK
	.align		4
.L_15:
        /*0048*/ 	.byte	0x03, 0x50
        /*004a*/ 	.short	0x0000


	//----- nvinfo : EIATTR_MAXREG_COUNT
	.align		4
        /*004c*/ 	.byte	0x03, 0x1b
        /*004e*/ 	.short	0x00ff


	//----- nvinfo : EIATTR_MERCURY_ISA_VERSION
	.align		4
        /*0050*/ 	.byte	0x03, 0x5f
        /*0052*/ 	.short	0x0101


	//----- nvinfo : EIATTR_VRC_CTA_INIT_COUNT
	.align		4
        /*0054*/ 	.byte	0x02, 0x4a
	.zero		1
	.zero		1


	//----- nvinfo : EIATTR_EXIT_INSTR_OFFSETS
	.align		4
        /*0058*/ 	.byte	0x04, 0x1c
        /*005a*/ 	.short	(.L_17 - .L_16)


	//   ....[0]....
.L_16:
        /*005c*/ 	.word	0x00000070


	//   ....[1]....
        /*0060*/ 	.word	0x00000150


	//----- nvinfo : EIATTR_CRS_STACK_SIZE
	.align		4
.L_17:
        /*0064*/ 	.byte	0x04, 0x1e
        /*0066*/ 	.short	(.L_19 - .L_18)
.L_18:
        /*0068*/ 	.word	0x00000000


	//----- nvinfo : EIATTR_CBANK_PARAM_SIZE
	.align		4
.L_19:
        /*006c*/ 	.byte	0x03, 0x19
        /*006e*/ 	.short	0x0018


	//----- nvinfo : EIATTR_PARAM_CBANK
	.align		4
        /*0070*/ 	.byte	0x04, 0x0a
        /*0072*/ 	.short	(.L_21 - .L_20)
	.align		4
.L_20:
        /*0074*/ 	.word	index@(.nv.constant0._Z16fixStridedAccessPfS_ii)
        /*0078*/ 	.short	0x0380
        /*007a*/ 	.short	0x0018


	//----- nvinfo : EIATTR_SW_WAR
	.align		4
.L_21:
        /*007c*/ 	.byte	0x04, 0x36
        /*007e*/ 	.short	(.L_23 - .L_22)
.L_22:
        /*0080*/ 	.word	0x00000008
.L_23:


//--------------------- .nv.callgraph             --------------------------
	.section	.nv.callgraph,"",@"SHT_CUDA_CALLGRAPH"
	.align	4
	.sectionentsize	8
	.align		4
        /*0000*/ 	.word	0x00000000
	.align		4
        /*0004*/ 	.word	0xffffffff
	.align		4
        /*0008*/ 	.word	0x00000000
	.align		4
        /*000c*/ 	.word	0xfffffffe
	.align		4
        /*0010*/ 	.word	0x00000000
	.align		4
        /*0014*/ 	.word	0xfffffffd
	.align		4
        /*0018*/ 	.word	0x00000000
	.align		4
        /*001c*/ 	.word	0xfffffffc


//--------------------- .text._Z16fixStridedAccessPfS_ii --------------------------
	.section	.text._Z16fixStridedAccessPfS_ii,"ax",@progbits
	.align	128
        .global         _Z16fixStridedAccessPfS_ii
        .type           _Z16fixStridedAccessPfS_ii,@function
        .size           _Z16fixStridedAccessPfS_ii,(.L_x_2 - _Z16fixStridedAccessPfS_ii)
        .other          _Z16fixStridedAccessPfS_ii,@"STO_CUDA_ENTRY STV_DEFAULT"
_Z16fixStridedAccessPfS_ii:
.text._Z16fixStridedAccessPfS_ii:
[----:B------:R-:W-:Y:S01]  /*0000*/  LDC R1, c[0x0][0x37c] ;  /* 0x0000df00ff017b82 */ /* 0x000fe20000000800 */
[----:B------:R-:W0:Y:S07]  /*0010*/  S2R R0, SR_TID.X ;  /* 0x0000000000007919 */ /* 0x000e2e0000002100 */
[----:B------:R-:W0:Y:S01]  /*0020*/  S2UR UR4, SR_CTAID.X ;  /* 0x00000000000479c3 */ /* 0x000e220000002500 */
[----:B------:R-:W1:Y:S07]  /*0030*/  LDCU UR5, c[0x0][0x390] ;  /* 0x00007200ff0577ac */ /* 0x000e6e0008000800 */
[----:B------:R-:W0:Y:S02]  /*0040*/  LDC R11, c[0x0][0x360] ;  /* 0x0000d800ff0b7b82 */ /* 0x000e240000000800 */
[----:B0-----:R-:W-:-:S05]  /*0050*/  IMAD R0, R11, UR4, R0 ;  /* 0x000000040b007c24 */ /* 0x001fca000f8e0200 */
[----:B-1----:R-:W-:-:S13]  /*0060*/  ISETP.GE.AND P0, PT, R0, UR5, PT ;  /* 0x0000000500007c0c */ /* 0x002fda000bf06270 */
[----:B------:R-:W-:Y:S05]  /*0070*/  @P0 EXIT ;  /* 0x000000000000094d */ /* 0x000fea0003800000 */
[----:B------:R-:W0:Y:S01]  /*0080*/  LDC.64 R6, c[0x0][0x380] ;  /* 0x0000e000ff067b82 */ /* 0x000e220000000a00 */
[----:B------:R-:W1:Y:S01]  /*0090*/  LDCU UR4, c[0x0][0x370] ;  /* 0x00006e00ff0477ac */ /* 0x000e620008000800 */
[----:B------:R-:W2:Y:S06]  /*00a0*/  LDCU.64 UR6, c[0x0][0x358] ;  /* 0x00006b00ff0677ac */ /* 0x000eac0008000a00 */
[----:B------:R-:W3:Y:S01]  /*00b0*/  LDC.64 R8, c[0x0][0x388] ;  /* 0x0000e200ff087b82 */ /* 0x000ee20000000a00 */
[----:B-1----:R-:W-:-:S07]  /*00c0*/  IMAD R11, R11, UR4, RZ ;  /* 0x000000040b0b7c24 */ /* 0x002fce000f8e02ff */
.L_x_0:
[----:B0-----:R-:W-:-:S06]  /*00d0*/  IMAD.WIDE R2, R0, 0x4, R6 ;  /* 0x0000000400027825 */ /* 0x001fcc00078e0206 */
[----:B--2---:R-:W2:Y:S01]  /*00e0*/  LDG.E R2, desc[UR6][R2.64] ;  /* 0x0000000602027981 */ /* 0x004ea2000c1e1900 */
[----:B-1-3--:R-:W-:Y:S01]  /*00f0*/  IMAD.WIDE R4, R0, 0x4, R8 ;  /* 0x0000000400047825 */ /* 0x00afe200078e0208 */
[----:B------:R-:W-:-:S04]  /*0100*/  IADD3 R0, PT, PT, R11, R0, RZ ;  /* 0x000000000b007210 */ /* 0x000fc80007ffe0ff */
[----:B------:R-:W-:Y:S01]  /*0110*/  ISETP.GE.AND P0, PT, R0, UR5, PT ;  /* 0x0000000500007c0c */ /* 0x000fe2000bf06270 */
[----:B--2---:R-:W-:-:S05]  /*0120*/  FADD R13, R2, R2 ;  /* 0x00000002020d7221 */ /* 0x004fca0000000000 */
[----:B------:R1:W-:Y:S07]  /*0130*/  STG.E desc[UR6][R4.64], R13 ;  /* 0x0000000d04007986 */ /* 0x0003ee000c101906 */
[----:B------:R-:W-:Y:S05]  /*0140*/  @!P0 BRA `(.L_x_0) ;  /* 0xfffffffc00e08947 */ /* 0x000fea000383ffff */
[----:B------:R-:W-:Y:S05]  /*0150*/  EXIT ;  /* 0x000000000000794d */ /* 0x000fea0003800000 */
.L_x_1:
[----:B------:R-:W-:-:S00]  /*0160*/  BRA `(.L_x_1) ;  /* 0xfffffffc00fc7947 */ /* 0x000fc0000383ffff */
[----:B------:R-:W-:-:S00]  /*0170*/  NOP ;  /* 0x0000000000007918 */ /* 0x000fc00000000000 */
        /* <DEDUP_REMOVED lines=8> */
.L_x_2:


//--------------------- .nv.shared.reserved.0     --------------------------
	.section	.nv.shared.reserved.0,"aw",@nobits
	.weak		__nv_reservedSMEM_offset_0_alias
	.size		__nv_reservedSMEM_offset_0_alias, 0, 64
	.other		__nv_reservedSMEM_offset_0_alias,@"STO_CUDA_RESERVED_SHARED STV_DEFAULT"
__nv_reservedSMEM_offset_0_alias:
	.zero		0
	.zero		64


//--------------------- .nv.constant0._Z16fixStridedAccessPfS_ii --------------------------
	.section	.nv.constant0._Z16fixStridedAccessPfS_ii,"a",@progbits
	.sectionflags	@""
	.align	4
.nv.constant0._Z16fixStridedAccessPfS_ii:
	.zero		920


//--------------------- SYMBOLS --------------------------

	.type		.nv.reservedSmem.offset0,@object
	.size		.nv.reservedSmem.offset0,0x4
